//
// Generated by NVIDIA NVVM Compiler
//
// Compiler Build ID: CL-36424714
// Cuda compilation tools, release 13.0, V13.0.88
// Based on NVVM 20.0.0
//

.version 9.0
.target sm_100
.address_size 64

	// .globl	_Z17sum_square_kernelPKfPfi
// _ZZ21sum_square_kernel_optPKfPfiE11shared_data has been demoted
// _ZZ22sum_square_kernel_warpPKfPfiE11shared_data has been demoted
// _ZZ32sum_square_kernel_warp_optimizedPKfPfiE11shared_data has been demoted

.visible .entry _Z17sum_square_kernelPKfPfi(
	.param .u64 .ptr .align 1 _Z17sum_square_kernelPKfPfi_param_0,
	.param .u64 .ptr .align 1 _Z17sum_square_kernelPKfPfi_param_1,
	.param .u32 _Z17sum_square_kernelPKfPfi_param_2
)
{
	.reg .pred 	%p<11>;
	.reg .b32 	%r<27>;
	.reg .b32 	%f<83>;
	.reg .b64 	%rd<20>;

	ld.param.u64 	%rd9, [_Z17sum_square_kernelPKfPfi_param_0];
	ld.param.u64 	%rd8, [_Z17sum_square_kernelPKfPfi_param_1];
	ld.param.u32 	%r17, [_Z17sum_square_kernelPKfPfi_param_2];
	cvta.to.global.u64 	%rd1, %rd9;
	mov.u32 	%r18, %ctaid.x;
	mov.u32 	%r19, %ntid.x;
	mov.u32 	%r20, %tid.x;
	mad.lo.s32 	%r1, %r18, %r19, %r20;
	setp.ge.s32 	%p1, %r1, %r17;
	@%p1 bra 	$L__BB0_15;
	setp.lt.s32 	%p2, %r17, 1;
	mov.f32 	%f82, 0f00000000;
	@%p2 bra 	$L__BB0_14;
	and.b32  	%r2, %r17, 15;
	setp.lt.u32 	%p3, %r17, 16;
	mov.f32 	%f82, 0f00000000;
	mov.b32 	%r24, 0;
	@%p3 bra 	$L__BB0_5;
	and.b32  	%r24, %r17, 2147483632;
	neg.s32 	%r22, %r24;
	add.s64 	%rd18, %rd1, 32;
	mov.f32 	%f82, 0f00000000;
$L__BB0_4:
	.pragma "nounroll";
	ld.global.f32 	%f18, [%rd18+-32];
	fma.rn.f32 	%f19, %f18, %f18, %f82;
	ld.global.f32 	%f20, [%rd18+-28];
	fma.rn.f32 	%f21, %f20, %f20, %f19;
	ld.global.f32 	%f22, [%rd18+-24];
	fma.rn.f32 	%f23, %f22, %f22, %f21;
	ld.global.f32 	%f24, [%rd18+-20];
	fma.rn.f32 	%f25, %f24, %f24, %f23;
	ld.global.f32 	%f26, [%rd18+-16];
	fma.rn.f32 	%f27, %f26, %f26, %f25;
	ld.global.f32 	%f28, [%rd18+-12];
	fma.rn.f32 	%f29, %f28, %f28, %f27;
	ld.global.f32 	%f30, [%rd18+-8];
	fma.rn.f32 	%f31, %f30, %f30, %f29;
	ld.global.f32 	%f32, [%rd18+-4];
	fma.rn.f32 	%f33, %f32, %f32, %f31;
	ld.global.f32 	%f34, [%rd18];
	fma.rn.f32 	%f35, %f34, %f34, %f33;
	ld.global.f32 	%f36, [%rd18+4];
	fma.rn.f32 	%f37, %f36, %f36, %f35;
	ld.global.f32 	%f38, [%rd18+8];
	fma.rn.f32 	%f39, %f38, %f38, %f37;
	ld.global.f32 	%f40, [%rd18+12];
	fma.rn.f32 	%f41, %f40, %f40, %f39;
	ld.global.f32 	%f42, [%rd18+16];
	fma.rn.f32 	%f43, %f42, %f42, %f41;
	ld.global.f32 	%f44, [%rd18+20];
	fma.rn.f32 	%f45, %f44, %f44, %f43;
	ld.global.f32 	%f46, [%rd18+24];
	fma.rn.f32 	%f47, %f46, %f46, %f45;
	ld.global.f32 	%f48, [%rd18+28];
	fma.rn.f32 	%f82, %f48, %f48, %f47;
	add.s32 	%r22, %r22, 16;
	add.s64 	%rd18, %rd18, 64;
	setp.ne.s32 	%p4, %r22, 0;
	@%p4 bra 	$L__BB0_4;
$L__BB0_5:
	setp.eq.s32 	%p5, %r2, 0;
	@%p5 bra 	$L__BB0_14;
	and.b32  	%r8, %r17, 7;
	setp.lt.u32 	%p6, %r2, 8;
	@%p6 bra 	$L__BB0_8;
	mul.wide.u32 	%rd10, %r24, 4;
	add.s64 	%rd11, %rd1, %rd10;
	ld.global.f32 	%f50, [%rd11];
	fma.rn.f32 	%f51, %f50, %f50, %f82;
	ld.global.f32 	%f52, [%rd11+4];
	fma.rn.f32 	%f53, %f52, %f52, %f51;
	ld.global.f32 	%f54, [%rd11+8];
	fma.rn.f32 	%f55, %f54, %f54, %f53;
	ld.global.f32 	%f56, [%rd11+12];
	fma.rn.f32 	%f57, %f56, %f56, %f55;
	ld.global.f32 	%f58, [%rd11+16];
	fma.rn.f32 	%f59, %f58, %f58, %f57;
	ld.global.f32 	%f60, [%rd11+20];
	fma.rn.f32 	%f61, %f60, %f60, %f59;
	ld.global.f32 	%f62, [%rd11+24];
	fma.rn.f32 	%f63, %f62, %f62, %f61;
	ld.global.f32 	%f64, [%rd11+28];
	fma.rn.f32 	%f82, %f64, %f64, %f63;
	add.s32 	%r24, %r24, 8;
$L__BB0_8:
	setp.eq.s32 	%p7, %r8, 0;
	@%p7 bra 	$L__BB0_14;
	and.b32  	%r11, %r17, 3;
	setp.lt.u32 	%p8, %r8, 4;
	@%p8 bra 	$L__BB0_11;
	mul.wide.u32 	%rd12, %r24, 4;
	add.s64 	%rd13, %rd1, %rd12;
	ld.global.f32 	%f66, [%rd13];
	fma.rn.f32 	%f67, %f66, %f66, %f82;
	ld.global.f32 	%f68, [%rd13+4];
	fma.rn.f32 	%f69, %f68, %f68, %f67;
	ld.global.f32 	%f70, [%rd13+8];
	fma.rn.f32 	%f71, %f70, %f70, %f69;
	ld.global.f32 	%f72, [%rd13+12];
	fma.rn.f32 	%f82, %f72, %f72, %f71;
	add.s32 	%r24, %r24, 4;
$L__BB0_11:
	setp.eq.s32 	%p9, %r11, 0;
	@%p9 bra 	$L__BB0_14;
	mul.wide.u32 	%rd14, %r24, 4;
	add.s64 	%rd19, %rd1, %rd14;
	neg.s32 	%r26, %r11;
$L__BB0_13:
	.pragma "nounroll";
	ld.global.f32 	%f73, [%rd19];
	fma.rn.f32 	%f82, %f73, %f73, %f82;
	add.s64 	%rd19, %rd19, 4;
	add.s32 	%r26, %r26, 1;
	setp.ne.s32 	%p10, %r26, 0;
	@%p10 bra 	$L__BB0_13;
$L__BB0_14:
	cvta.to.global.u64 	%rd15, %rd8;
	mul.wide.s32 	%rd16, %r1, 4;
	add.s64 	%rd17, %rd15, %rd16;
	st.global.f32 	[%rd17], %f82;
$L__BB0_15:
	ret;

}
	// .globl	_Z21sum_square_kernel_optPKfPfi
.visible .entry _Z21sum_square_kernel_optPKfPfi(
	.param .u64 .ptr .align 1 _Z21sum_square_kernel_optPKfPfi_param_0,
	.param .u64 .ptr .align 1 _Z21sum_square_kernel_optPKfPfi_param_1,
	.param .u32 _Z21sum_square_kernel_optPKfPfi_param_2
)
{
	.reg .pred 	%p<6>;
	.reg .b32 	%r<14>;
	.reg .b32 	%f<10>;
	.reg .b64 	%rd<9>;
	// demoted variable
	.shared .align 4 .b8 _ZZ21sum_square_kernel_optPKfPfiE11shared_data[4096];
	ld.param.u64 	%rd1, [_Z21sum_square_kernel_optPKfPfi_param_0];
	ld.param.u64 	%rd2, [_Z21sum_square_kernel_optPKfPfi_param_1];
	ld.param.u32 	%r8, [_Z21sum_square_kernel_optPKfPfi_param_2];
	mov.u32 	%r1, %tid.x;
	mov.u32 	%r2, %ctaid.x;
	mov.u32 	%r13, %ntid.x;
	mad.lo.s32 	%r4, %r2, %r13, %r1;
	setp.ge.s32 	%p1, %r4, %r8;
	mov.f32 	%f9, 0f00000000;
	@%p1 bra 	$L__BB1_2;
	cvta.to.global.u64 	%rd3, %rd1;
	mul.wide.s32 	%rd4, %r4, 4;
	add.s64 	%rd5, %rd3, %rd4;
	ld.global.f32 	%f4, [%rd5];
	mul.f32 	%f9, %f4, %f4;
$L__BB1_2:
	shl.b32 	%r9, %r1, 2;
	mov.u32 	%r10, _ZZ21sum_square_kernel_optPKfPfiE11shared_data;
	add.s32 	%r5, %r10, %r9;
	st.shared.f32 	[%r5], %f9;
	bar.sync 	0;
	setp.lt.u32 	%p2, %r13, 2;
	@%p2 bra 	$L__BB1_6;
$L__BB1_3:
	shr.u32 	%r7, %r13, 1;
	setp.ge.u32 	%p3, %r1, %r7;
	@%p3 bra 	$L__BB1_5;
	shl.b32 	%r11, %r7, 2;
	add.s32 	%r12, %r5, %r11;
	ld.shared.f32 	%f5, [%r12];
	ld.shared.f32 	%f6, [%r5];
	add.f32 	%f7, %f5, %f6;
	st.shared.f32 	[%r5], %f7;
$L__BB1_5:
	bar.sync 	0;
	setp.gt.u32 	%p4, %r13, 3;
	mov.u32 	%r13, %r7;
	@%p4 bra 	$L__BB1_3;
$L__BB1_6:
	setp.ne.s32 	%p5, %r1, 0;
	@%p5 bra 	$L__BB1_8;
	ld.shared.f32 	%f8, [_ZZ21sum_square_kernel_optPKfPfiE11shared_data];
	cvta.to.global.u64 	%rd6, %rd2;
	mul.wide.u32 	%rd7, %r2, 4;
	add.s64 	%rd8, %rd6, %rd7;
	st.global.f32 	[%rd8], %f8;
$L__BB1_8:
	ret;

}
	// .globl	_Z22sum_square_kernel_warpPKfPfi
.visible .entry _Z22sum_square_kernel_warpPKfPfi(
	.param .u64 .ptr .align 1 _Z22sum_square_kernel_warpPKfPfi_param_0,
	.param .u64 .ptr .align 1 _Z22sum_square_kernel_warpPKfPfi_param_1,
	.param .u32 _Z22sum_square_kernel_warpPKfPfi_param_2
)
{
	.reg .pred 	%p<12>;
	.reg .b32 	%r<24>;
	.reg .b32 	%f<21>;
	.reg .b64 	%rd<9>;
	// demoted variable
	.shared .align 4 .b8 _ZZ22sum_square_kernel_warpPKfPfiE11shared_data[4096];
	ld.param.u64 	%rd1, [_Z22sum_square_kernel_warpPKfPfi_param_0];
	ld.param.u64 	%rd2, [_Z22sum_square_kernel_warpPKfPfi_param_1];
	ld.param.u32 	%r8, [_Z22sum_square_kernel_warpPKfPfi_param_2];
	mov.u32 	%r1, %tid.x;
	mov.u32 	%r2, %ctaid.x;
	mov.u32 	%r23, %ntid.x;
	mad.lo.s32 	%r4, %r2, %r23, %r1;
	setp.ge.s32 	%p1, %r4, %r8;
	mov.f32 	%f20, 0f00000000;
	@%p1 bra 	$L__BB2_2;
	cvta.to.global.u64 	%rd3, %rd1;
	mul.wide.s32 	%rd4, %r4, 4;
	add.s64 	%rd5, %rd3, %rd4;
	ld.global.f32 	%f4, [%rd5];
	mul.f32 	%f20, %f4, %f4;
$L__BB2_2:
	shl.b32 	%r9, %r1, 2;
	mov.u32 	%r10, _ZZ22sum_square_kernel_warpPKfPfiE11shared_data;
	add.s32 	%r5, %r10, %r9;
	st.shared.f32 	[%r5], %f20;
	bar.sync 	0;
	setp.lt.u32 	%p2, %r23, 66;
	@%p2 bra 	$L__BB2_6;
$L__BB2_3:
	shr.u32 	%r7, %r23, 1;
	setp.ge.u32 	%p3, %r1, %r7;
	@%p3 bra 	$L__BB2_5;
	shl.b32 	%r11, %r7, 2;
	add.s32 	%r12, %r5, %r11;
	ld.shared.f32 	%f5, [%r12];
	ld.shared.f32 	%f6, [%r5];
	add.f32 	%f7, %f5, %f6;
	st.shared.f32 	[%r5], %f7;
$L__BB2_5:
	bar.sync 	0;
	setp.gt.u32 	%p4, %r23, 131;
	mov.u32 	%r23, %r7;
	@%p4 bra 	$L__BB2_3;
$L__BB2_6:
	setp.gt.u32 	%p5, %r1, 31;
	@%p5 bra 	$L__BB2_9;
	ld.shared.f32 	%f8, [%r5];
	mov.b32 	%r13, %f8;
	shfl.sync.down.b32	%r14|%p6, %r13, 16, 31, -1;
	mov.b32 	%f9, %r14;
	add.f32 	%f10, %f8, %f9;
	mov.b32 	%r15, %f10;
	shfl.sync.down.b32	%r16|%p7, %r15, 8, 31, -1;
	mov.b32 	%f11, %r16;
	add.f32 	%f12, %f10, %f11;
	mov.b32 	%r17, %f12;
	shfl.sync.down.b32	%r18|%p8, %r17, 4, 31, -1;
	mov.b32 	%f13, %r18;
	add.f32 	%f14, %f12, %f13;
	mov.b32 	%r19, %f14;
	shfl.sync.down.b32	%r20|%p9, %r19, 2, 31, -1;
	mov.b32 	%f15, %r20;
	add.f32 	%f16, %f14, %f15;
	mov.b32 	%r21, %f16;
	shfl.sync.down.b32	%r22|%p10, %r21, 1, 31, -1;
	mov.b32 	%f17, %r22;
	add.f32 	%f18, %f16, %f17;
	st.shared.f32 	[%r5], %f18;
	setp.ne.s32 	%p11, %r1, 0;
	@%p11 bra 	$L__BB2_9;
	ld.shared.f32 	%f19, [_ZZ22sum_square_kernel_warpPKfPfiE11shared_data];
	cvta.to.global.u64 	%rd6, %rd2;
	mul.wide.u32 	%rd7, %r2, 4;
	add.s64 	%rd8, %rd6, %rd7;
	st.global.f32 	[%rd8], %f19;
$L__BB2_9:
	ret;

}
	// .globl	_Z32sum_square_kernel_warp_optimizedPKfPfi
.visible .entry _Z32sum_square_kernel_warp_optimizedPKfPfi(
	.param .u64 .ptr .align 1 _Z32sum_square_kernel_warp_optimizedPKfPfi_param_0,
	.param .u64 .ptr .align 1 _Z32sum_square_kernel_warp_optimizedPKfPfi_param_1,
	.param .u32 _Z32sum_square_kernel_warp_optimizedPKfPfi_param_2
)
{
	.reg .pred 	%p<12>;
	.reg .b32 	%r<24>;
	.reg .b32 	%f<19>;
	.reg .b64 	%rd<9>;
	// demoted variable
	.shared .align 4 .b8 _ZZ32sum_square_kernel_warp_optimizedPKfPfiE11shared_data[4096];
	ld.param.u64 	%rd1, [_Z32sum_square_kernel_warp_optimizedPKfPfi_param_0];
	ld.param.u64 	%rd2, [_Z32sum_square_kernel_warp_optimizedPKfPfi_param_1];
	ld.param.u32 	%r8, [_Z32sum_square_kernel_warp_optimizedPKfPfi_param_2];
	mov.u32 	%r1, %tid.x;
	mov.u32 	%r2, %ctaid.x;
	mov.u32 	%r23, %ntid.x;
	mad.lo.s32 	%r4, %r2, %r23, %r1;
	setp.ge.s32 	%p1, %r4, %r8;
	mov.f32 	%f18, 0f00000000;
	@%p1 bra 	$L__BB3_2;
	cvta.to.global.u64 	%rd3, %rd1;
	mul.wide.s32 	%rd4, %r4, 4;
	add.s64 	%rd5, %rd3, %rd4;
	ld.global.f32 	%f5, [%rd5];
	mul.f32 	%f18, %f5, %f5;
$L__BB3_2:
	shl.b32 	%r9, %r1, 2;
	mov.u32 	%r10, _ZZ32sum_square_kernel_warp_optimizedPKfPfiE11shared_data;
	add.s32 	%r5, %r10, %r9;
	st.shared.f32 	[%r5], %f18;
	bar.sync 	0;
	setp.lt.u32 	%p2, %r23, 66;
	@%p2 bra 	$L__BB3_6;
$L__BB3_3:
	shr.u32 	%r7, %r23, 1;
	setp.ge.u32 	%p3, %r1, %r7;
	@%p3 bra 	$L__BB3_5;
	shl.b32 	%r11, %r7, 2;
	add.s32 	%r12, %r5, %r11;
	ld.shared.f32 	%f6, [%r12];
	ld.shared.f32 	%f7, [%r5];
	add.f32 	%f8, %f6, %f7;
	st.shared.f32 	[%r5], %f8;
$L__BB3_5:
	bar.sync 	0;
	setp.gt.u32 	%p4, %r23, 131;
	mov.u32 	%r23, %r7;
	@%p4 bra 	$L__BB3_3;
$L__BB3_6:
	setp.gt.u32 	%p5, %r1, 31;
	@%p5 bra 	$L__BB3_9;
	mov.b32 	%r13, %f18;
	shfl.sync.down.b32	%r14|%p6, %r13, 16, 31, -1;
	mov.b32 	%f9, %r14;
	add.f32 	%f10, %f18, %f9;
	mov.b32 	%r15, %f10;
	shfl.sync.down.b32	%r16|%p7, %r15, 8, 31, -1;
	mov.b32 	%f11, %r16;
	add.f32 	%f12, %f10, %f11;
	mov.b32 	%r17, %f12;
	shfl.sync.down.b32	%r18|%p8, %r17, 4, 31, -1;
	mov.b32 	%f13, %r18;
	add.f32 	%f14, %f12, %f13;
	mov.b32 	%r19, %f14;
	shfl.sync.down.b32	%r20|%p9, %r19, 2, 31, -1;
	mov.b32 	%f15, %r20;
	add.f32 	%f16, %f14, %f15;
	mov.b32 	%r21, %f16;
	shfl.sync.down.b32	%r22|%p10, %r21, 1, 31, -1;
	mov.b32 	%f17, %r22;
	add.f32 	%f3, %f16, %f17;
	setp.ne.s32 	%p11, %r1, 0;
	@%p11 bra 	$L__BB3_9;
	cvta.to.global.u64 	%rd6, %rd2;
	mul.wide.u32 	%rd7, %r2, 4;
	add.s64 	%rd8, %rd6, %rd7;
	st.global.f32 	[%rd8], %f3;
$L__BB3_9:
	ret;

}


// ===== COMPILED SASS (sm_100) =====

	.target	sm_100

	.elftype	@"ET_EXEC"


//--------------------- .note.nv.tkinfo           --------------------------
	.section	.note.nv.tkinfo,"",@"SHT_NOTE"
	.sectionflags	@"SHF_NOTE_NV_TKINFO"
	.tkinfo
        /*0018*/ 	.word	0x00000002
        /*0030*/ 	.string	""
        /*0030*/ 	.string	"ptxas"
        /*0030*/ 	.string	"Cuda compilation tools, release 13.0, V13.0.88"
        /*0030*/ 	.string	"Build cuda_13.0.r13.0/compiler.36424714_0"
        /*0030*/ 	.string	"-arch sm_100 -m 64 "



//--------------------- .note.nv.cuinfo           --------------------------
	.section	.note.nv.cuinfo,"",@"SHT_NOTE"
	.sectionflags	@"SHF_NOTE_NV_CUINFO"
        /*0018*/ 	.short	0x0002
        /*001a*/ 	.short	0x0064
        /*001c*/ 	.short	0x0082
	.zero		2


//--------------------- .nv.info                  --------------------------
	.section	.nv.info,"",@"SHT_CUDA_INFO"
	.align	4


	//----- nvinfo : EIATTR_REGCOUNT
	.align		4
        /*0000*/ 	.byte	0x04, 0x2f
        /*0002*/ 	.short	(.L_1 - .L_0)
	.align		4
.L_0:
        /*0004*/ 	.word	index@(_Z17sum_square_kernelPKfPfi)
        /*0008*/ 	.word	0x00000020


	//----- nvinfo : EIATTR_FRAME_SIZE
	.align		4
.L_1:
        /*000c*/ 	.byte	0x04, 0x11
        /*000e*/ 	.short	(.L_3 - .L_2)
	.align		4
.L_2:
        /*0010*/ 	.word	index@(_Z17sum_square_kernelPKfPfi)
        /*0014*/ 	.word	0x00000000


	//----- nvinfo : EIATTR_REGCOUNT
	.align		4
.L_3:
        /*0018*/ 	.byte	0x04, 0x2f
        /*001a*/ 	.short	(.L_5 - .L_4)
	.align		4
.L_4:
        /*001c*/ 	.word	index@(_Z21sum_square_kernel_optPKfPfi)
        /*0020*/ 	.word	0x0000000b


	//----- nvinfo : EIATTR_FRAME_SIZE
	.align		4
.L_5:
        /*0024*/ 	.byte	0x04, 0x11
        /*0026*/ 	.short	(.L_7 - .L_6)
	.align		4
.L_6:
        /*0028*/ 	.word	index@(_Z21sum_square_kernel_optPKfPfi)
        /*002c*/ 	.word	0x00000000


	//----- nvinfo : EIATTR_REGCOUNT
	.align		4
.L_7:
        /*0030*/ 	.byte	0x04, 0x2f
        /*0032*/ 	.short	(.L_9 - .L_8)
	.align		4
.L_8:
        /*0034*/ 	.word	index@(_Z22sum_square_kernel_warpPKfPfi)
        /*0038*/ 	.word	0x0000000c


	//----- nvinfo : EIATTR_FRAME_SIZE
	.align		4
.L_9:
        /*003c*/ 	.byte	0x04, 0x11
        /*003e*/ 	.short	(.L_11 - .L_10)
	.align		4
.L_10:
        /*0040*/ 	.word	index@(_Z22sum_square_kernel_warpPKfPfi)
        /*0044*/ 	.word	0x00000000


	//----- nvinfo : EIATTR_REGCOUNT
	.align		4
.L_11:
        /*0048*/ 	.byte	0x04, 0x2f
        /*004a*/ 	.short	(.L_13 - .L_12)
	.align		4
.L_12:
        /*004c*/ 	.word	index@(_Z32sum_square_kernel_warp_optimizedPKfPfi)
        /*0050*/ 	.word	0x0000000d


	//----- nvinfo : EIATTR_FRAME_SIZE
	.align		4
.L_13:
        /*0054*/ 	.byte	0x04, 0x11
        /*0056*/ 	.short	(.L_15 - .L_14)
	.align		4
.L_14:
        /*0058*/ 	.word	index@(_Z32sum_square_kernel_warp_optimizedPKfPfi)
        /*005c*/ 	.word	0x00000000


	//----- nvinfo : EIATTR_MIN_STACK_SIZE
	.align		4
.L_15:
        /*0060*/ 	.byte	0x04, 0x12
        /*0062*/ 	.short	(.L_17 - .L_16)
	.align		4
.L_16:
        /*0064*/ 	.word	index@(_Z32sum_square_kernel_warp_optimizedPKfPfi)
        /*0068*/ 	.word	0x00000000


	//----- nvinfo : EIATTR_MIN_STACK_SIZE
	.align		4
.L_17:
        /*006c*/ 	.byte	0x04, 0x12
        /*006e*/ 	.short	(.L_19 - .L_18)
	.align		4
.L_18:
        /*0070*/ 	.word	index@(_Z22sum_square_kernel_warpPKfPfi)
        /*0074*/ 	.word	0x00000000


	//----- nvinfo : EIATTR_MIN_STACK_SIZE
	.align		4
.L_19:
        /*0078*/ 	.byte	0x04, 0x12
        /*007a*/ 	.short	(.L_21 - .L_20)
	.align		4
.L_20:
        /*007c*/ 	.word	index@(_Z21sum_square_kernel_optPKfPfi)
        /*0080*/ 	.word	0x00000000


	//----- nvinfo : EIATTR_MIN_STACK_SIZE
	.align		4
.L_21:
        /*0084*/ 	.byte	0x04, 0x12
        /*0086*/ 	.short	(.L_23 - .L_22)
	.align		4
.L_22:
        /*0088*/ 	.word	index@(_Z17sum_square_kernelPKfPfi)
        /*008c*/ 	.word	0x00000000
.L_23:


//--------------------- .nv.compat                --------------------------
	.section	.nv.compat,"",@"SHT_CUDA_COMPAT_INFO"
	.align	4
        /*0000*/ 	.byte	0x02, 0x09, 0x00, 0x00, 0x02, 0x02, 0x01, 0x00, 0x02, 0x05, 0x05, 0x00, 0x03, 0x07, 0x01, 0x01
        /*0010*/ 	.byte	0x02, 0x03, 0x00, 0x00, 0x02, 0x06, 0x01, 0x00, 0x04, 0x0b, 0x08, 0x00, 0x09, 0x00, 0x00, 0x00
        /*0020*/ 	.byte	0x00, 0x00, 0x00, 0x00


//--------------------- .nv.info._Z32sum_square_kernel_warp_optimizedPKfPfi --------------------------
	.section	.nv.info._Z32sum_square_kernel_warp_optimizedPKfPfi,"",@"SHT_CUDA_INFO"
	.sectionflags	@""
	.align	4


	//----- nvinfo : EIATTR_CUDA_API_VERSION
	.align		4
        /*0000*/ 	.byte	0x04, 0x37
        /*0002*/ 	.short	(.L_25 - .L_24)
.L_24:
        /*0004*/ 	.word	0x00000082


	//----- nvinfo : EIATTR_KPARAM_INFO
	.align		4
.L_25:
        /*0008*/ 	.byte	0x04, 0x17
        /*000a*/ 	.short	(.L_27 - .L_26)
.L_26:
        /*000c*/ 	.word	0x00000000
        /*0010*/ 	.short	0x0002
        /*0012*/ 	.short	0x0010
        /*0014*/ 	.byte	0x00, 0xf0, 0x11, 0x00


	//----- nvinfo : EIATTR_KPARAM_INFO
	.align		4
.L_27:
        /*0018*/ 	.byte	0x04, 0x17
        /*001a*/ 	.short	(.L_29 - .L_28)
.L_28:
        /*001c*/ 	.word	0x00000000
        /*0020*/ 	.short	0x0001
        /*0022*/ 	.short	0x0008
        /*0024*/ 	.byte	0x00, 0xf5, 0x21, 0x00


	//----- nvinfo : EIATTR_KPARAM_INFO
	.align		4
.L_29:
        /*0028*/ 	.byte	0x04, 0x17
        /*002a*/ 	.short	(.L_31 - .L_30)
.L_30:
        /*002c*/ 	.word	0x00000000
        /*0030*/ 	.short	0x0000
        /*0032*/ 	.short	0x0000
        /*0034*/ 	.byte	0x00, 0xf5, 0x21, 0x00


	//----- nvinfo : EIATTR_SPARSE_MMA_MASK
	.align		4
.L_31:
        /*0038*/ 	.byte	0x03, 0x50
        /*003a*/ 	.short	0x0000


	//----- nvinfo : EIATTR_MAXREG_COUNT
	.align		4
        /*003c*/ 	.byte	0x03, 0x1b
        /*003e*/ 	.short	0x00ff


	//----- nvinfo : EIATTR_NUM_BARRIERS
	.align		4
        /*0040*/ 	.byte	0x02, 0x4c
        /*0042*/ 	.byte	0x01
	.zero		1


	//----- nvinfo : EIATTR_MERCURY_ISA_VERSION
	.align		4
        /*0044*/ 	.byte	0x03, 0x5f
        /*0046*/ 	.short	0x0101


	//----- nvinfo : EIATTR_COOP_GROUP_MASK_REGIDS
	.align		4
        /*0048*/ 	.byte	0x04, 0x29
        /*004a*/ 	.short	(.L_33 - .L_32)


	//   ....[0]....
.L_32:
        /*004c*/ 	.word	0xffffffff


	//   ....[1]....
        /*0050*/ 	.word	0xffffffff


	//   ....[2]....
        /*0054*/ 	.word	0xffffffff


	//   ....[3]....
        /*0058*/ 	.word	0xffffffff


	//   ....[4]....
        /*005c*/ 	.word	0xffffffff


	//----- nvinfo : EIATTR_COOP_GROUP_INSTR_OFFSETS
	.align		4
.L_33:
        /*0060*/ 	.byte	0x04, 0x28
        /*0062*/ 	.short	(.L_35 - .L_34)


	//   ....[0]....
.L_34:
        /*0064*/ 	.word	0x00000230


	//   ....[1]....
        /*0068*/ 	.word	0x00000260


	//   ....[2]....
        /*006c*/ 	.word	0x00000280


	//   ....[3]....
        /*0070*/ 	.word	0x000002a0


	//   ....[4]....
        /*0074*/ 	.word	0x000002c0


	//----- nvinfo : EIATTR_VRC_CTA_INIT_COUNT
	.align		4
.L_35:
        /*0078*/ 	.byte	0x02, 0x4a
	.zero		1
	.zero		1


	//----- nvinfo : EIATTR_EXIT_INSTR_OFFSETS
	.align		4
        /*007c*/ 	.byte	0x04, 0x1c
        /*007e*/ 	.short	(.L_37 - .L_36)


	//   ....[0]....
.L_36:
        /*0080*/ 	.word	0x00000220


	//   ....[1]....
        /*0084*/ 	.word	0x000002d0


	//   ....[2]....
        /*0088*/ 	.word	0x00000320


	//----- nvinfo : EIATTR_CBANK_PARAM_SIZE
	.align		4
.L_37:
        /*008c*/ 	.byte	0x03, 0x19
        /*008e*/ 	.short	0x0014


	//----- nvinfo : EIATTR_PARAM_CBANK
	.align		4
        /*0090*/ 	.byte	0x04, 0x0a
        /*0092*/ 	.short	(.L_39 - .L_38)
	.align		4
.L_38:
        /*0094*/ 	.word	index@(.nv.constant0._Z32sum_square_kernel_warp_optimizedPKfPfi)
        /*0098*/ 	.short	0x0380
        /*009a*/ 	.short	0x0014


	//----- nvinfo : EIATTR_SW_WAR
	.align		4
.L_39:
        /*009c*/ 	.byte	0x04, 0x36
        /*009e*/ 	.short	(.L_41 - .L_40)
.L_40:
        /*00a0*/ 	.word	0x00000008
.L_41:


//--------------------- .nv.info._Z22sum_square_kernel_warpPKfPfi --------------------------
	.section	.nv.info._Z22sum_square_kernel_warpPKfPfi,"",@"SHT_CUDA_INFO"
	.sectionflags	@""
	.align	4


	//----- nvinfo : EIATTR_CUDA_API_VERSION
	.align		4
        /*0000*/ 	.byte	0x04, 0x37
        /*0002*/ 	.short	(.L_43 - .L_42)
.L_42:
        /*0004*/ 	.word	0x00000082


	//----- nvinfo : EIATTR_KPARAM_INFO
	.align		4
.L_43:
        /*0008*/ 	.byte	0x04, 0x17
        /*000a*/ 	.short	(.L_45 - .L_44)
.L_44:
        /*000c*/ 	.word	0x00000000
        /*0010*/ 	.short	0x0002
        /*0012*/ 	.short	0x0010
        /*0014*/ 	.byte	0x00, 0xf0, 0x11, 0x00


	//----- nvinfo : EIATTR_KPARAM_INFO
	.align		4
.L_45:
        /*0018*/ 	.byte	0x04, 0x17
        /*001a*/ 	.short	(.L_47 - .L_46)
.L_46:
        /*001c*/ 	.word	0x00000000
        /*0020*/ 	.short	0x0001
        /*0022*/ 	.short	0x0008
        /*0024*/ 	.byte	0x00, 0xf5, 0x21, 0x00


	//----- nvinfo : EIATTR_KPARAM_INFO
	.align		4
.L_47:
        /*0028*/ 	.byte	0x04, 0x17
        /*002a*/ 	.short	(.L_49 - .L_48)
.L_48:
        /*002c*/ 	.word	0x00000000
        /*0030*/ 	.short	0x0000
        /*0032*/ 	.short	0x0000
        /*0034*/ 	.byte	0x00, 0xf5, 0x21, 0x00


	//----- nvinfo : EIATTR_SPARSE_MMA_MASK
	.align		4
.L_49:
        /*0038*/ 	.byte	0x03, 0x50
        /*003a*/ 	.short	0x0000


	//----- nvinfo : EIATTR_MAXREG_COUNT
	.align		4
        /*003c*/ 	.byte	0x03, 0x1b
        /*003e*/ 	.short	0x00ff


	//----- nvinfo : EIATTR_NUM_BARRIERS
	.align		4
        /*0040*/ 	.byte	0x02, 0x4c
        /*0042*/ 	.byte	0x01
	.zero		1


	//----- nvinfo : EIATTR_MERCURY_ISA_VERSION
	.align		4
        /*0044*/ 	.byte	0x03, 0x5f
        /*0046*/ 	.short	0x0101


	//----- nvinfo : EIATTR_COOP_GROUP_MASK_REGIDS
	.align		4
        /*0048*/ 	.byte	0x04, 0x29
        /*004a*/ 	.short	(.L_51 - .L_50)


	//   ....[0]....
.L_50:
        /*004c*/ 	.word	0xffffffff


	//   ....[1]....
        /*0050*/ 	.word	0xffffffff


	//   ....[2]....
        /*0054*/ 	.word	0xffffffff


	//   ....[3]....
        /*0058*/ 	.word	0xffffffff


	//   ....[4]....
        /*005c*/ 	.word	0xffffffff


	//----- nvinfo : EIATTR_COOP_GROUP_INSTR_OFFSETS
	.align		4
.L_51:
        /*0060*/ 	.byte	0x04, 0x28
        /*0062*/ 	.short	(.L_53 - .L_52)


	//   ....[0]....
.L_52:
        /*0064*/ 	.word	0x00000250


	//   ....[1]....
        /*0068*/ 	.word	0x00000270


	//   ....[2]....
        /*006c*/ 	.word	0x00000290


	//   ....[3]....
        /*0070*/ 	.word	0x000002b0


	//   ....[4]....
        /*0074*/ 	.word	0x000002d0


	//----- nvinfo : EIATTR_VRC_CTA_INIT_COUNT
	.align		4
.L_53:
        /*0078*/ 	.byte	0x02, 0x4a
	.zero		1
	.zero		1


	//----- nvinfo : EIATTR_EXIT_INSTR_OFFSETS
	.align		4
        /*007c*/ 	.byte	0x04, 0x1c
        /*007e*/ 	.short	(.L_55 - .L_54)


	//   ....[0]....
.L_54:
        /*0080*/ 	.word	0x00000220


	//   ....[1]....
        /*0084*/ 	.word	0x00000300


	//   ....[2]....
        /*0088*/ 	.word	0x00000380


	//----- nvinfo : EIATTR_CBANK_PARAM_SIZE
	.align		4
.L_55:
        /*008c*/ 	.byte	0x03, 0x19
        /*008e*/ 	.short	0x0014


	//----- nvinfo : EIATTR_PARAM_CBANK
	.align		4
        /*0090*/ 	.byte	0x04, 0x0a
        /*0092*/ 	.short	(.L_57 - .L_56)
	.align		4
.L_56:
        /*0094*/ 	.word	index@(.nv.constant0._Z22sum_square_kernel_warpPKfPfi)
        /*0098*/ 	.short	0x0380
        /*009a*/ 	.short	0x0014


	//----- nvinfo : EIATTR_SW_WAR
	.align		4
.L_57:
        /*009c*/ 	.byte	0x04, 0x36
        /*009e*/ 	.short	(.L_59 - .L_58)
.L_58:
        /*00a0*/ 	.word	0x00000008
.L_59:


//--------------------- .nv.info._Z21sum_square_kernel_optPKfPfi --------------------------
	.section	.nv.info._Z21sum_square_kernel_optPKfPfi,"",@"SHT_CUDA_INFO"
	.sectionflags	@""
	.align	4


	//----- nvinfo : EIATTR_CUDA_API_VERSION
	.align		4
        /*0000*/ 	.byte	0x04, 0x37
        /*0002*/ 	.short	(.L_61 - .L_60)
.L_60:
        /*0004*/ 	.word	0x00000082


	//----- nvinfo : EIATTR_KPARAM_INFO
	.align		4
.L_61:
        /*0008*/ 	.byte	0x04, 0x17
        /*000a*/ 	.short	(.L_63 - .L_62)
.L_62:
        /*000c*/ 	.word	0x00000000
        /*0010*/ 	.short	0x0002
        /*0012*/ 	.short	0x0010
        /*0014*/ 	.byte	0x00, 0xf0, 0x11, 0x00


	//----- nvinfo : EIATTR_KPARAM_INFO
	.align		4
.L_63:
        /*0018*/ 	.byte	0x04, 0x17
        /*001a*/ 	.short	(.L_65 - .L_64)
.L_64:
        /*001c*/ 	.word	0x00000000
        /*0020*/ 	.short	0x0001
        /*0022*/ 	.short	0x0008
        /*0024*/ 	.byte	0x00, 0xf5, 0x21, 0x00


	//----- nvinfo : EIATTR_KPARAM_INFO
	.align		4
.L_65:
        /*0028*/ 	.byte	0x04, 0x17
        /*002a*/ 	.short	(.L_67 - .L_66)
.L_66:
        /*002c*/ 	.word	0x00000000
        /*0030*/ 	.short	0x0000
        /*0032*/ 	.short	0x0000
        /*0034*/ 	.byte	0x00, 0xf5, 0x21, 0x00


	//----- nvinfo : EIATTR_SPARSE_MMA_MASK
	.align		4
.L_67:
        /*0038*/ 	.byte	0x03, 0x50
        /*003a*/ 	.short	0x0000


	//----- nvinfo : EIATTR_MAXREG_COUNT
	.align		4
        /*003c*/ 	.byte	0x03, 0x1b
        /*003e*/ 	.short	0x00ff


	//----- nvinfo : EIATTR_NUM_BARRIERS
	.align		4
        /*0040*/ 	.byte	0x02, 0x4c
        /*0042*/ 	.byte	0x01
	.zero		1


	//----- nvinfo : EIATTR_MERCURY_ISA_VERSION
	.align		4
        /*0044*/ 	.byte	0x03, 0x5f
        /*0046*/ 	.short	0x0101


	//----- nvinfo : EIATTR_VRC_CTA_INIT_COUNT
	.align		4
        /*0048*/ 	.byte	0x02, 0x4a
	.zero		1
	.zero		1


	//----- nvinfo : EIATTR_EXIT_INSTR_OFFSETS
	.align		4
        /*004c*/ 	.byte	0x04, 0x1c
        /*004e*/ 	.short	(.L_69 - .L_68)


	//   ....[0]....
.L_68:
        /*0050*/ 	.word	0x00000220


	//   ....[1]....
        /*0054*/ 	.word	0x000002a0


	//----- nvinfo : EIATTR_CBANK_PARAM_SIZE
	.align		4
.L_69:
        /*0058*/ 	.byte	0x03, 0x19
        /*005a*/ 	.short	0x0014


	//----- nvinfo : EIATTR_PARAM_CBANK
	.align		4
        /*005c*/ 	.byte	0x04, 0x0a
        /*005e*/ 	.short	(.L_71 - .L_70)
	.align		4
.L_70:
        /*0060*/ 	.word	index@(.nv.constant0._Z21sum_square_kernel_optPKfPfi)
        /*0064*/ 	.short	0x0380
        /*0066*/ 	.short	0x0014


	//----- nvinfo : EIATTR_SW_WAR
	.align		4
.L_71:
        /*0068*/ 	.byte	0x04, 0x36
        /*006a*/ 	.short	(.L_73 - .L_72)
.L_72:
        /*006c*/ 	.word	0x00000008
.L_73:


//--------------------- .nv.info._Z17sum_square_kernelPKfPfi --------------------------
	.section	.nv.info._Z17sum_square_kernelPKfPfi,"",@"SHT_CUDA_INFO"
	.sectionflags	@""
	.align	4


	//----- nvinfo : EIATTR_CUDA_API_VERSION
	.align		4
        /*0000*/ 	.byte	0x04, 0x37
        /*0002*/ 	.short	(.L_75 - .L_74)
.L_74:
        /*0004*/ 	.word	0x00000082


	//----- nvinfo : EIATTR_KPARAM_INFO
	.align		4
.L_75:
        /*0008*/ 	.byte	0x04, 0x17
        /*000a*/ 	.short	(.L_77 - .L_76)
.L_76:
        /*000c*/ 	.word	0x00000000
        /*0010*/ 	.short	0x0002
        /*0012*/ 	.short	0x0010
        /*0014*/ 	.byte	0x00, 0xf0, 0x11, 0x00


	//----- nvinfo : EIATTR_KPARAM_INFO
	.align		4
.L_77:
        /*0018*/ 	.byte	0x04, 0x17
        /*001a*/ 	.short	(.L_79 - .L_78)
.L_78:
        /*001c*/ 	.word	0x00000000
        /*0020*/ 	.short	0x0001
        /*0022*/ 	.short	0x0008
        /*0024*/ 	.byte	0x00, 0xf5, 0x21, 0x00


	//----- nvinfo : EIATTR_KPARAM_INFO
	.align		4
.L_79:
        /*0028*/ 	.byte	0x04, 0x17
        /*002a*/ 	.short	(.L_81 - .L_80)
.L_80:
        /*002c*/ 	.word	0x00000000
        /*0030*/ 	.short	0x0000
        /*0032*/ 	.short	0x0000
        /*0034*/ 	.byte	0x00, 0xf5, 0x21, 0x00


	//----- nvinfo : EIATTR_SPARSE_MMA_MASK
	.align		4
.L_81:
        /*0038*/ 	.byte	0x03, 0x50
        /*003a*/ 	.short	0x0000


	//----- nvinfo : EIATTR_MAXREG_COUNT
	.align		4
        /*003c*/ 	.byte	0x03, 0x1b
        /*003e*/ 	.short	0x00ff


	//----- nvinfo : EIATTR_MERCURY_ISA_VERSION
	.align		4
        /*0040*/ 	.byte	0x03, 0x5f
        /*0042*/ 	.short	0x0101


	//----- nvinfo : EIATTR_VRC_CTA_INIT_COUNT
	.align		4
        /*0044*/ 	.byte	0x02, 0x4a
	.zero		1
	.zero		1


	//----- nvinfo : EIATTR_EXIT_INSTR_OFFSETS
	.align		4
        /*0048*/ 	.byte	0x04, 0x1c
        /*004a*/ 	.short	(.L_83 - .L_82)


	//   ....[0]....
.L_82:
        /*004c*/ 	.word	0x00000070


	//   ....[1]....
        /*0050*/ 	.word	0x00000760


	//----- nvinfo : EIATTR_CBANK_PARAM_SIZE
	.align		4
.L_83:
        /*0054*/ 	.byte	0x03, 0x19
        /*0056*/ 	.short	0x0014


	//----- nvinfo : EIATTR_PARAM_CBANK
	.align		4
        /*0058*/ 	.byte	0x04, 0x0a
        /*005a*/ 	.short	(.L_85 - .L_84)
	.align		4
.L_84:
        /*005c*/ 	.word	index@(.nv.constant0._Z17sum_square_kernelPKfPfi)
        /*0060*/ 	.short	0x0380
        /*0062*/ 	.short	0x0014


	//----- nvinfo : EIATTR_SW_WAR
	.align		4
.L_85:
        /*0064*/ 	.byte	0x04, 0x36
        /*0066*/ 	.short	(.L_87 - .L_86)
.L_86:
        /*0068*/ 	.word	0x00000008
.L_87:


//--------------------- .nv.callgraph             --------------------------
	.section	.nv.callgraph,"",@"SHT_CUDA_CALLGRAPH"
	.align	4
	.sectionentsize	8
	.align		4
        /*0000*/ 	.word	0x00000000
	.align		4
        /*0004*/ 	.word	0xffffffff
	.align		4
        /*0008*/ 	.word	0x00000000
	.align		4
        /*000c*/ 	.word	0xfffffffe
	.align		4
        /*0010*/ 	.word	0x00000000
	.align		4
        /*0014*/ 	.word	0xfffffffd
	.align		4
        /*0018*/ 	.word	0x00000000
	.align		4
        /*001c*/ 	.word	0xfffffffc


//--------------------- .text._Z32sum_square_kernel_warp_optimizedPKfPfi --------------------------
	.section	.text._Z32sum_square_kernel_warp_optimizedPKfPfi,"ax",@progbits
	.align	128
        .global         _Z32sum_square_kernel_warp_optimizedPKfPfi
        .type           _Z32sum_square_kernel_warp_optimizedPKfPfi,@function
        .size           _Z32sum_square_kernel_warp_optimizedPKfPfi,(.L_x_16 - _Z32sum_square_kernel_warp_optimizedPKfPfi)
        .other          _Z32sum_square_kernel_warp_optimizedPKfPfi,@"STO_CUDA_ENTRY STV_DEFAULT"
_Z32sum_square_kernel_warp_optimizedPKfPfi:
.text._Z32sum_square_kernel_warp_optimizedPKfPfi:
[----:B------:R-:W-:Y:S01]  /*0000*/  LDC R1, c[0x0][0x37c] ;  /* 0x0000df00ff017b82 */ /* 0x000fe20000000800 */
[----:B------:R-:W0:Y:S01]  /*0010*/  S2R R7, SR_TID.X ;  /* 0x0000000000077919 */ /* 0x000e220000002100 */
[----:B------:R-:W0:Y:S01]  /*0020*/  LDCU UR8, c[0x0][0x360] ;  /* 0x00006c00ff0877ac */ /* 0x000e220008000800 */
[----:B------:R-:W0:Y:S01]  /*0030*/  S2R R8, SR_CTAID.X ;  /* 0x0000000000087919 */ /* 0x000e220000002500 */
[----:B------:R-:W1:Y:S01]  /*0040*/  LDCU UR4, c[0x0][0x390] ;  /* 0x00007200ff0477ac */ /* 0x000e620008000800 */
[----:B------:R-:W2:Y:S01]  /*0050*/  LDCU.64 UR6, c[0x0][0x358] ;  /* 0x00006b00ff0677ac */ /* 0x000ea20008000a00 */
[----:B0-----:R-:W-:-:S05]  /*0060*/  IMAD R5, R8, UR8, R7 ;  /* 0x0000000808057c24 */ /* 0x001fca000f8e0207 */
[----:B-1----:R-:W-:-:S13]  /*0070*/  ISETP.GE.AND P1, PT, R5, UR4, PT ;  /* 0x0000000405007c0c */ /* 0x002fda000bf26270 */
[----:B------:R-:W0:Y:S02]  /*0080*/  @!P1 LDC.64 R2, c[0x0][0x380] ;  /* 0x0000e000ff029b82 */ /* 0x000e240000000a00 */
[----:B0-----:R-:W-:-:S06]  /*0090*/  @!P1 IMAD.WIDE R2, R5, 0x4, R2 ;  /* 0x0000000405029825 */ /* 0x001fcc00078e0202 */
[----:B--2---:R-:W2:Y:S01]  /*00a0*/  @!P1 LDG.E R2, desc[UR6][R2.64] ;  /* 0x0000000602029981 */ /* 0x004ea2000c1e1900 */
[----:B------:R-:W0:Y:S01]  /*00b0*/  S2UR UR5, SR_CgaCtaId ;  /* 0x00000000000579c3 */ /* 0x000e220000008800 */
[----:B------:R-:W-:Y:S01]  /*00c0*/  MOV R0, UR8 ;  /* 0x0000000800007c02 */ /* 0x000fe20008000f00 */
[----:B------:R-:W-:Y:S01]  /*00d0*/  UMOV UR4, 0x400 ;  /* 0x0000040000047882 */ /* 0x000fe20000000000 */
[----:B------:R-:W-:Y:S02]  /*00e0*/  HFMA2 R4, -RZ, RZ, 0, 0 ;  /* 0x00000000ff047431 */ /* 0x000fe400000001ff */
[----:B------:R-:W-:Y:S01]  /*00f0*/  ISETP.GE.U32.AND P0, PT, R0, 0x42, PT ;  /* 0x000000420000780c */ /* 0x000fe20003f06070 */
[----:B0-----:R-:W-:-:S06]  /*0100*/  ULEA UR4, UR5, UR4, 0x18 ;  /* 0x0000000405047291 */ /* 0x001fcc000f8ec0ff */
[C---:B------:R-:W-:Y:S01]  /*0110*/  LEA R5, R7.reuse, UR4, 0x2 ;  /* 0x0000000407057c11 */ /* 0x040fe2000f8e10ff */
[----:B--2---:R-:W-:Y:S01]  /*0120*/  @!P1 FMUL R4, R2, R2 ;  /* 0x0000000202049220 */ /* 0x004fe20000400000 */
[----:B------:R-:W-:-:S04]  /*0130*/  ISETP.GT.U32.AND P1, PT, R7, 0x1f, PT ;  /* 0x0000001f0700780c */ /* 0x000fc80003f24070 */
[----:B------:R0:W-:Y:S01]  /*0140*/  STS [R5], R4 ;  /* 0x0000000405007388 */ /* 0x0001e20000000800 */
[----:B------:R-:W-:Y:S06]  /*0150*/  BAR.SYNC.DEFER_BLOCKING 0x0 ;  /* 0x0000000000007b1d */ /* 0x000fec0000010000 */
[----:B------:R-:W-:Y:S05]  /*0160*/  @!P0 BRA `(.L_x_0) ;  /* 0x00000000002c8947 */ /* 0x000fea0003800000 */
.L_x_1:
[----:B------:R-:W-:-:S04]  /*0170*/  SHF.R.U32.HI R10, RZ, 0x1, R0 ;  /* 0x00000001ff0a7819 */ /* 0x000fc80000011600 */
[----:B------:R-:W-:-:S13]  /*0180*/  ISETP.GE.U32.AND P0, PT, R7, R10, PT ;  /* 0x0000000a0700720c */ /* 0x000fda0003f06070 */
[----:B------:R-:W-:Y:S01]  /*0190*/  @!P0 LEA R2, R10, R5, 0x2 ;  /* 0x000000050a028211 */ /* 0x000fe200078e10ff */
[----:B------:R-:W-:Y:S05]  /*01a0*/  @!P0 LDS R3, [R5] ;  /* 0x0000000005038984 */ /* 0x000fea0000000800 */
[----:B------:R-:W1:Y:S02]  /*01b0*/  @!P0 LDS R2, [R2] ;  /* 0x0000000002028984 */ /* 0x000e640000000800 */
[----:B-1----:R-:W-:-:S05]  /*01c0*/  @!P0 FADD R6, R2, R3 ;  /* 0x0000000302068221 */ /* 0x002fca0000000000 */
[----:B------:R1:W-:Y:S01]  /*01d0*/  @!P0 STS [R5], R6 ;  /* 0x0000000605008388 */ /* 0x0003e20000000800 */
[----:B------:R-:W-:Y:S01]  /*01e0*/  BAR.SYNC.DEFER_BLOCKING 0x0 ;  /* 0x0000000000007b1d */ /* 0x000fe20000010000 */
[----:B------:R-:W-:Y:S02]  /*01f0*/  ISETP.GT.U32.AND P0, PT, R0, 0x83, PT ;  /* 0x000000830000780c */ /* 0x000fe40003f04070 */
[----:B------:R-:W-:-:S11]  /*0200*/  MOV R0, R10 ;  /* 0x0000000a00007202 */ /* 0x000fd60000000f00 */
[----:B-1----:R-:W-:Y:S05]  /*0210*/  @P0 BRA `(.L_x_1) ;  /* 0xfffffffc00d40947 */ /* 0x002fea000383ffff */
.L_x_0:
[----:B------:R-:W-:Y:S05]  /*0220*/  @P1 EXIT ;  /* 0x000000000000194d */ /* 0x000fea0003800000 */
[----:B------:R-:W1:Y:S01]  /*0230*/  SHFL.DOWN PT, R3, R4, 0x10, 0x1f ;  /* 0x0a001f0004037f89 */ /* 0x000e6200000e0000 */
[----:B------:R-:W-:Y:S01]  /*0240*/  ISETP.NE.AND P0, PT, R7, RZ, PT ;  /* 0x000000ff0700720c */ /* 0x000fe20003f05270 */
[----:B-1----:R-:W-:-:S05]  /*0250*/  FADD R3, R3, R4 ;  /* 0x0000000403037221 */ /* 0x002fca0000000000 */
[----:B------:R-:W1:Y:S02]  /*0260*/  SHFL.DOWN PT, R0, R3, 0x8, 0x1f ;  /* 0x09001f0003007f89 */ /* 0x000e6400000e0000 */
[----:B-1----:R-:W-:-:S05]  /*0270*/  FADD R0, R3, R0 ;  /* 0x0000000003007221 */ /* 0x002fca0000000000 */
[----:B0-----:R-:W0:Y:S02]  /*0280*/  SHFL.DOWN PT, R5, R0, 0x4, 0x1f ;  /* 0x08801f0000057f89 */ /* 0x001e2400000e0000 */
[----:B0-----:R-:W-:-:S05]  /*0290*/  FADD R5, R0, R5 ;  /* 0x0000000500057221 */ /* 0x001fca0000000000 */
[----:B------:R-:W0:Y:S02]  /*02a0*/  SHFL.DOWN PT, R2, R5, 0x2, 0x1f ;  /* 0x08401f0005027f89 */ /* 0x000e2400000e0000 */
[----:B0-----:R-:W-:-:S05]  /*02b0*/  FADD R6, R5, R2 ;  /* 0x0000000205067221 */ /* 0x001fca0000000000 */
[----:B------:R0:W1:Y:S01]  /*02c0*/  SHFL.DOWN PT, R7, R6, 0x1, 0x1f ;  /* 0x08201f0006077f89 */ /* 0x00006200000e0000 */
[----:B------:R-:W-:Y:S05]  /*02d0*/  @P0 EXIT ;  /* 0x000000000000094d */ /* 0x000fea0003800000 */
[----:B------:R-:W2:Y:S01]  /*02e0*/  LDC.64 R2, c[0x0][0x388] ;  /* 0x0000e200ff027b82 */ /* 0x000ea20000000a00 */
[----:B-1----:R-:W-:Y:S01]  /*02f0*/  FADD R7, R6, R7 ;  /* 0x0000000706077221 */ /* 0x002fe20000000000 */
[----:B--2---:R-:W-:-:S05]  /*0300*/  IMAD.WIDE.U32 R2, R8, 0x4, R2 ;  /* 0x0000000408027825 */ /* 0x004fca00078e0002 */
[----:B------:R-:W-:Y:S01]  /*0310*/  STG.E desc[UR6][R2.64], R7 ;  /* 0x0000000702007986 */ /* 0x000fe2000c101906 */
[----:B------:R-:W-:Y:S05]  /*0320*/  EXIT ;  /* 0x000000000000794d */ /* 0x000fea0003800000 */
.L_x_2:
[----:B------:R-:W-:-:S00]  /*0330*/  BRA `(.L_x_2) ;  /* 0xfffffffc00fc7947 */ /* 0x000fc0000383ffff */
[----:B------:R-:W-:-:S00]  /*0340*/  NOP ;  /* 0x0000000000007918 */ /* 0x000fc00000000000 */
        /* <DEDUP_REMOVED lines=11> */
.L_x_16:


//--------------------- .text._Z22sum_square_kernel_warpPKfPfi --------------------------
	.section	.text._Z22sum_square_kernel_warpPKfPfi,"ax",@progbits
	.align	128
        .global         _Z22sum_square_kernel_warpPKfPfi
        .type           _Z22sum_square_kernel_warpPKfPfi,@function
        .size           _Z22sum_square_kernel_warpPKfPfi,(.L_x_17 - _Z22sum_square_kernel_warpPKfPfi)
        .other          _Z22sum_square_kernel_warpPKfPfi,@"STO_CUDA_ENTRY STV_DEFAULT"
_Z22sum_square_kernel_warpPKfPfi:
.text._Z22sum_square_kernel_warpPKfPfi:
        /* <DEDUP_REMOVED lines=23> */
.L_x_4:
[----:B0-----:R-:W-:-:S04]  /*0170*/  SHF.R.U32.HI R5, RZ, 0x1, R4 ;  /* 0x00000001ff057819 */ /* 0x001fc80000011604 */
[----:B------:R-:W-:-:S13]  /*0180*/  ISETP.GE.U32.AND P0, PT, R9, R5, PT ;  /* 0x000000050900720c */ /* 0x000fda0003f06070 */
[----:B------:R-:W-:Y:S01]  /*0190*/  @!P0 LEA R2, R5, R6, 0x2 ;  /* 0x0000000605028211 */ /* 0x000fe200078e10ff */
[----:B------:R-:W-:Y:S05]  /*01a0*/  @!P0 LDS R3, [R6] ;  /* 0x0000000006038984 */ /* 0x000fea0000000800 */
[----:B------:R-:W0:Y:S02]  /*01b0*/  @!P0 LDS R2, [R2] ;  /* 0x0000000002028984 */ /* 0x000e240000000800 */
[----:B0-----:R-:W-:-:S05]  /*01c0*/  @!P0 FADD R3, R2, R3 ;  /* 0x0000000302038221 */ /* 0x001fca0000000000 */
[----:B------:R1:W-:Y:S01]  /*01d0*/  @!P0 STS [R6], R3 ;  /* 0x0000000306008388 */ /* 0x0003e20000000800 */
[----:B------:R-:W-:Y:S01]  /*01e0*/  BAR.SYNC.DEFER_BLOCKING 0x0 ;  /* 0x0000000000007b1d */ /* 0x000fe20000010000 */
[----:B------:R-:W-:Y:S02]  /*01f0*/  ISETP.GT.U32.AND P0, PT, R4, 0x83, PT ;  /* 0x000000830400780c */ /* 0x000fe40003f04070 */
[----:B------:R-:W-:-:S11]  /*0200*/  MOV R4, R5 ;  /* 0x0000000500047202 */ /* 0x000fd60000000f00 */
[----:B-1----:R-:W-:Y:S05]  /*0210*/  @P0 BRA `(.L_x_4) ;  /* 0xfffffffc00d40947 */ /* 0x002fea000383ffff */
.L_x_3:
[----:B------:R-:W-:Y:S05]  /*0220*/  @P1 EXIT ;  /* 0x000000000000194d */ /* 0x000fea0003800000 */
[----:B------:R-:W1:Y:S01]  /*0230*/  LDS R2, [R6] ;  /* 0x0000000006027984 */ /* 0x000e620000000800 */
[----:B------:R-:W-:-:S03]  /*0240*/  ISETP.NE.AND P0, PT, R9, RZ, PT ;  /* 0x000000ff0900720c */ /* 0x000fc60003f05270 */
[----:B-1----:R-:W1:Y:S02]  /*0250*/  SHFL.DOWN PT, R3, R2, 0x10, 0x1f ;  /* 0x0a001f0002037f89 */ /* 0x002e6400000e0000 */
[----:B-1----:R-:W-:-:S05]  /*0260*/  FADD R3, R2, R3 ;  /* 0x0000000302037221 */ /* 0x002fca0000000000 */
[----:B------:R-:W1:Y:S02]  /*0270*/  SHFL.DOWN PT, R4, R3, 0x8, 0x1f ;  /* 0x09001f0003047f89 */ /* 0x000e6400000e0000 */
[----:B-1----:R-:W-:-:S05]  /*0280*/  FADD R4, R3, R4 ;  /* 0x0000000403047221 */ /* 0x002fca0000000000 */
[----:B0-----:R-:W0:Y:S02]  /*0290*/  SHFL.DOWN PT, R5, R4, 0x4, 0x1f ;  /* 0x08801f0004057f89 */ /* 0x001e2400000e0000 */
[----:B0-----:R-:W-:-:S05]  /*02a0*/  FADD R5, R4, R5 ;  /* 0x0000000504057221 */ /* 0x001fca0000000000 */
[----:B------:R-:W0:Y:S02]  /*02b0*/  SHFL.DOWN PT, R8, R5, 0x2, 0x1f ;  /* 0x08401f0005087f89 */ /* 0x000e2400000e0000 */
[----:B0-----:R-:W-:-:S05]  /*02c0*/  FADD R8, R5, R8 ;  /* 0x0000000805087221 */ /* 0x001fca0000000000 */
[----:B------:R-:W0:Y:S02]  /*02d0*/  SHFL.DOWN PT, R7, R8, 0x1, 0x1f ;  /* 0x08201f0008077f89 */ /* 0x000e2400000e0000 */
[----:B0-----:R-:W-:-:S05]  /*02e0*/  FADD R7, R8, R7 ;  /* 0x0000000708077221 */ /* 0x001fca0000000000 */
[----:B------:R0:W-:Y:S01]  /*02f0*/  STS [R6], R7 ;  /* 0x0000000706007388 */ /* 0x0001e20000000800 */
[----:B------:R-:W-:Y:S05]  /*0300*/  @P0 EXIT ;  /* 0x000000000000094d */ /* 0x000fea0003800000 */
[----:B------:R-:W1:Y:S01]  /*0310*/  S2UR UR5, SR_CgaCtaId ;  /* 0x00000000000579c3 */ /* 0x000e620000008800 */
[----:B------:R-:W-:-:S07]  /*0320*/  UMOV UR4, 0x400 ;  /* 0x0000040000047882 */ /* 0x000fce0000000000 */
[----:B------:R-:W2:Y:S01]  /*0330*/  LDC.64 R2, c[0x0][0x388] ;  /* 0x0000e200ff027b82 */ /* 0x000ea20000000a00 */
[----:B-1----:R-:W-:Y:S01]  /*0340*/  ULEA UR4, UR5, UR4, 0x18 ;  /* 0x0000000405047291 */ /* 0x002fe2000f8ec0ff */
[----:B--2---:R-:W-:-:S08]  /*0350*/  IMAD.WIDE.U32 R2, R0, 0x4, R2 ;  /* 0x0000000400027825 */ /* 0x004fd000078e0002 */
[----:B------:R-:W1:Y:S04]  /*0360*/  LDS R5, [UR4] ;  /* 0x00000004ff057984 */ /* 0x000e680008000800 */
[----:B-1----:R-:W-:Y:S01]  /*0370*/  STG.E desc[UR6][R2.64], R5 ;  /* 0x0000000502007986 */ /* 0x002fe2000c101906 */
[----:B------:R-:W-:Y:S05]  /*0380*/  EXIT ;  /* 0x000000000000794d */ /* 0x000fea0003800000 */
.L_x_5:
        /* <DEDUP_REMOVED lines=15> */
.L_x_17:


//--------------------- .text._Z21sum_square_kernel_optPKfPfi --------------------------
	.section	.text._Z21sum_square_kernel_optPKfPfi,"ax",@progbits
	.align	128
        .global         _Z21sum_square_kernel_optPKfPfi
        .type           _Z21sum_square_kernel_optPKfPfi,@function
        .size           _Z21sum_square_kernel_optPKfPfi,(.L_x_18 - _Z21sum_square_kernel_optPKfPfi)
        .other          _Z21sum_square_kernel_optPKfPfi,@"STO_CUDA_ENTRY STV_DEFAULT"
_Z21sum_square_kernel_optPKfPfi:
.text._Z21sum_square_kernel_optPKfPfi:
        /* <DEDUP_REMOVED lines=12> */
[----:B------:R-:W-:Y:S01]  /*00c0*/  IMAD.U32 R0, RZ, RZ, UR8 ;  /* 0x00000008ff007e24 */ /* 0x000fe2000f8e00ff */
[----:B------:R-:W-:Y:S01]  /*00d0*/  UMOV UR4, 0x400 ;  /* 0x0000040000047882 */ /* 0x000fe20000000000 */
[----:B------:R-:W-:-:S03]  /*00e0*/  IMAD.MOV.U32 R4, RZ, RZ, RZ ;  /* 0x000000ffff047224 */ /* 0x000fc600078e00ff */
[----:B------:R-:W-:Y:S01]  /*00f0*/  ISETP.GE.U32.AND P0, PT, R0, 0x2, PT ;  /* 0x000000020000780c */ /* 0x000fe20003f06070 */
[----:B0-----:R-:W-:-:S06]  /*0100*/  ULEA UR4, UR5, UR4, 0x18 ;  /* 0x0000000405047291 */ /* 0x001fcc000f8ec0ff */
[----:B------:R-:W-:Y:S01]  /*0110*/  LEA R5, R6, UR4, 0x2 ;  /* 0x0000000406057c11 */ /* 0x000fe2000f8e10ff */
[----:B--2---:R-:W-:Y:S01]  /*0120*/  @!P1 FMUL R4, R2, R2 ;  /* 0x0000000202049220 */ /* 0x004fe20000400000 */
[----:B------:R-:W-:-:S04]  /*0130*/  ISETP.NE.AND P1, PT, R6, RZ, PT ;  /* 0x000000ff0600720c */ /* 0x000fc80003f25270 */
[----:B------:R0:W-:Y:S01]  /*0140*/  STS [R5], R4 ;  /* 0x0000000405007388 */ /* 0x0001e20000000800 */
[----:B------:R-:W-:Y:S06]  /*0150*/  BAR.SYNC.DEFER_BLOCKING 0x0 ;  /* 0x0000000000007b1d */ /* 0x000fec0000010000 */
[----:B------:R-:W-:Y:S05]  /*0160*/  @!P0 BRA `(.L_x_6) ;  /* 0x00000000002c8947 */ /* 0x000fea0003800000 */
.L_x_7:
[----:B------:R-:W-:-:S04]  /*0170*/  SHF.R.U32.HI R8, RZ, 0x1, R0 ;  /* 0x00000001ff087819 */ /* 0x000fc80000011600 */
[----:B------:R-:W-:-:S13]  /*0180*/  ISETP.GE.U32.AND P0, PT, R6, R8, PT ;  /* 0x000000080600720c */ /* 0x000fda0003f06070 */
[----:B------:R-:W-:Y:S01]  /*0190*/  @!P0 LEA R2, R8, R5, 0x2 ;  /* 0x0000000508028211 */ /* 0x000fe200078e10ff */
[----:B------:R-:W-:Y:S05]  /*01a0*/  @!P0 LDS R3, [R5] ;  /* 0x0000000005038984 */ /* 0x000fea0000000800 */
[----:B------:R-:W0:Y:S02]  /*01b0*/  @!P0 LDS R2, [R2] ;  /* 0x0000000002028984 */ /* 0x000e240000000800 */
[----:B0-----:R-:W-:-:S05]  /*01c0*/  @!P0 FADD R4, R2, R3 ;  /* 0x0000000302048221 */ /* 0x001fca0000000000 */
[----:B------:R1:W-:Y:S01]  /*01d0*/  @!P0 STS [R5], R4 ;  /* 0x0000000405008388 */ /* 0x0003e20000000800 */
[----:B------:R-:W-:Y:S01]  /*01e0*/  BAR.SYNC.DEFER_BLOCKING 0x0 ;  /* 0x0000000000007b1d */ /* 0x000fe20000010000 */
[----:B------:R-:W-:Y:S01]  /*01f0*/  ISETP.GT.U32.AND P0, PT, R0, 0x3, PT ;  /* 0x000000030000780c */ /* 0x000fe20003f04070 */
[----:B------:R-:W-:-:S12]  /*0200*/  IMAD.MOV.U32 R0, RZ, RZ, R8 ;  /* 0x000000ffff007224 */ /* 0x000fd800078e0008 */
[----:B-1----:R-:W-:Y:S05]  /*0210*/  @P0 BRA `(.L_x_7) ;  /* 0xfffffffc00d40947 */ /* 0x002fea000383ffff */
.L_x_6:
[----:B------:R-:W-:Y:S05]  /*0220*/  @P1 EXIT ;  /* 0x000000000000194d */ /* 0x000fea0003800000 */
[----:B------:R-:W1:Y:S01]  /*0230*/  S2UR UR5, SR_CgaCtaId ;  /* 0x00000000000579c3 */ /* 0x000e620000008800 */
[----:B------:R-:W-:-:S07]  /*0240*/  UMOV UR4, 0x400 ;  /* 0x0000040000047882 */ /* 0x000fce0000000000 */
[----:B------:R-:W2:Y:S01]  /*0250*/  LDC.64 R2, c[0x0][0x388] ;  /* 0x0000e200ff027b82 */ /* 0x000ea20000000a00 */
[----:B-1----:R-:W-:Y:S01]  /*0260*/  ULEA UR4, UR5, UR4, 0x18 ;  /* 0x0000000405047291 */ /* 0x002fe2000f8ec0ff */
[----:B--2---:R-:W-:-:S08]  /*0270*/  IMAD.WIDE.U32 R2, R7, 0x4, R2 ;  /* 0x0000000407027825 */ /* 0x004fd000078e0002 */
[----:B0-----:R-:W0:Y:S04]  /*0280*/  LDS R5, [UR4] ;  /* 0x00000004ff057984 */ /* 0x001e280008000800 */
[----:B0-----:R-:W-:Y:S01]  /*0290*/  STG.E desc[UR6][R2.64], R5 ;  /* 0x0000000502007986 */ /* 0x001fe2000c101906 */
[----:B------:R-:W-:Y:S05]  /*02a0*/  EXIT ;  /* 0x000000000000794d */ /* 0x000fea0003800000 */
.L_x_8:
        /* <DEDUP_REMOVED lines=13> */
.L_x_18:


//--------------------- .text._Z17sum_square_kernelPKfPfi --------------------------
	.section	.text._Z17sum_square_kernelPKfPfi,"ax",@progbits
	.align	128
        .global         _Z17sum_square_kernelPKfPfi
        .type           _Z17sum_square_kernelPKfPfi,@function
        .size           _Z17sum_square_kernelPKfPfi,(.L_x_19 - _Z17sum_square_kernelPKfPfi)
        .other          _Z17sum_square_kernelPKfPfi,@"STO_CUDA_ENTRY STV_DEFAULT"
_Z17sum_square_kernelPKfPfi:
.text._Z17sum_square_kernelPKfPfi:
[----:B------:R-:W-:Y:S01]  /*0000*/  LDC R1, c[0x0][0x37c] ;  /* 0x0000df00ff017b82 */ /* 0x000fe20000000800 */
[----:B------:R-:W0:Y:S07]  /*0010*/  S2R R3, SR_TID.X ;  /* 0x0000000000037919 */ /* 0x000e2e0000002100 */
[----:B------:R-:W0:Y:S01]  /*0020*/  S2UR UR4, SR_CTAID.X ;  /* 0x00000000000479c3 */ /* 0x000e220000002500 */
[----:B------:R-:W1:Y:S07]  /*0030*/  LDCU UR9, c[0x0][0x390] ;  /* 0x00007200ff0977ac */ /* 0x000e6e0008000800 */
[----:B------:R-:W0:Y:S02]  /*0040*/  LDC R2, c[0x0][0x360] ;  /* 0x0000d800ff027b82 */ /* 0x000e240000000800 */
[----:B0-----:R-:W-:-:S05]  /*0050*/  IMAD R2, R2, UR4, R3 ;  /* 0x0000000402027c24 */ /* 0x001fca000f8e0203 */
[----:B-1----:R-:W-:-:S13]  /*0060*/  ISETP.GE.AND P0, PT, R2, UR9, PT ;  /* 0x0000000902007c0c */ /* 0x002fda000bf06270 */
[----:B------:R-:W-:Y:S05]  /*0070*/  @P0 EXIT ;  /* 0x000000000000094d */ /* 0x000fea0003800000 */
[----:B------:R-:W-:Y:S01]  /*0080*/  UISETP.GE.AND UP0, UPT, UR9, 0x1, UPT ;  /* 0x000000010900788c */ /* 0x000fe2000bf06270 */
[----:B------:R-:W-:Y:S01]  /*0090*/  HFMA2 R0, -RZ, RZ, 0, 0 ;  /* 0x00000000ff007431 */ /* 0x000fe200000001ff */
[----:B------:R-:W0:Y:S07]  /*00a0*/  LDCU.64 UR10, c[0x0][0x358] ;  /* 0x00006b00ff0a77ac */ /* 0x000e2e0008000a00 */
[----:B------:R-:W-:Y:S05]  /*00b0*/  BRA.U !UP0, `(.L_x_9) ;  /* 0x00000005089c7547 */ /* 0x000fea000b800000 */
[----:B------:R-:W-:Y:S01]  /*00c0*/  UISETP.GE.U32.AND UP1, UPT, UR9, 0x10, UPT ;  /* 0x000000100900788c */ /* 0x000fe2000bf26070 */
[----:B------:R-:W-:Y:S01]  /*00d0*/  MOV R0, RZ ;  /* 0x000000ff00007202 */ /* 0x000fe20000000f00 */
[----:B------:R-:W-:Y:S01]  /*00e0*/  ULOP3.LUT UR6, UR9, 0xf, URZ, 0xc0, !UPT ;  /* 0x0000000f09067892 */ /* 0x000fe2000f8ec0ff */
[----:B------:R-:W-:-:S03]  /*00f0*/  MOV R3, RZ ;  /* 0x000000ff00037202 */ /* 0x000fc60000000f00 */
[----:B------:R-:W-:-:S03]  /*0100*/  UISETP.NE.AND UP0, UPT, UR6, URZ, UPT ;  /* 0x000000ff0600728c */ /* 0x000fc6000bf05270 */
[----:B------:R-:W-:Y:S08]  /*0110*/  BRA.U !UP1, `(.L_x_10) ;  /* 0x0000000109b87547 */ /* 0x000ff0000b800000 */
[----:B------:R-:W1:Y:S01]  /*0120*/  LDCU.64 UR4, c[0x0][0x380] ;  /* 0x00007000ff0477ac */ /* 0x000e620008000a00 */
[----:B------:R-:W-:Y:S01]  /*0130*/  MOV R0, RZ ;  /* 0x000000ff00007202 */ /* 0x000fe20000000f00 */
[----:B------:R-:W-:-:S04]  /*0140*/  ULOP3.LUT UR7, UR9, 0x7ffffff0, URZ, 0xc0, !UPT ;  /* 0x7ffffff009077892 */ /* 0x000fc8000f8ec0ff */
[----:B------:R-:W-:Y:S02]  /*0150*/  UIADD3 UR8, UPT, UPT, -UR7, URZ, URZ ;  /* 0x000000ff07087290 */ /* 0x000fe4000fffe1ff */
[----:B------:R-:W-:Y:S01]  /*0160*/  MOV R3, UR7 ;  /* 0x0000000700037c02 */ /* 0x000fe20008000f00 */
[----:B-1----:R-:W-:-:S04]  /*0170*/  UIADD3 UR4, UP1, UPT, UR4, 0x20, URZ ;  /* 0x0000002004047890 */ /* 0x002fc8000ff3e0ff */
[----:B------:R-:W-:Y:S02]  /*0180*/  UIADD3.X UR5, UPT, UPT, URZ, UR5, URZ, UP1, !UPT ;  /* 0x00000005ff057290 */ /* 0x000fe40008ffe4ff */
[----:B------:R-:W-:-:S04]  /*0190*/  MOV R4, UR4 ;  /* 0x0000000400047c02 */ /* 0x000fc80008000f00 */
[----:B------:R-:W-:-:S07]  /*01a0*/  MOV R5, UR5 ;  /* 0x0000000500057c02 */ /* 0x000fce0008000f00 */
.L_x_11:
[----:B0-----:R-:W2:Y:S04]  /*01b0*/  LDG.E R13, desc[UR10][R4.64+-0x20] ;  /* 0xffffe00a040d7981 */ /* 0x001ea8000c1e1900 */
[----:B------:R-:W3:Y:S04]  /*01c0*/  LDG.E R15, desc[UR10][R4.64+-0x1c] ;  /* 0xffffe40a040f7981 */ /* 0x000ee8000c1e1900 */
[----:B------:R-:W4:Y:S04]  /*01d0*/  LDG.E R17, desc[UR10][R4.64+-0x18] ;  /* 0xffffe80a04117981 */ /* 0x000f28000c1e1900 */
[----:B------:R-:W5:Y:S04]  /*01e0*/  LDG.E R19, desc[UR10][R4.64+-0x14] ;  /* 0xffffec0a04137981 */ /* 0x000f68000c1e1900 */
        /* <DEDUP_REMOVED lines=11> */
[----:B------:R0:W5:Y:S01]  /*02a0*/  LDG.E R7, desc[UR10][R4.64+0x1c] ;  /* 0x00001c0a04077981 */ /* 0x000162000c1e1900 */
[----:B------:R-:W-:-:S04]  /*02b0*/  UIADD3 UR8, UPT, UPT, UR8, 0x10, URZ ;  /* 0x0000001008087890 */ /* 0x000fc8000fffe0ff */
[----:B------:R-:W-:Y:S01]  /*02c0*/  UISETP.NE.AND UP1, UPT, UR8, URZ, UPT ;  /* 0x000000ff0800728c */ /* 0x000fe2000bf25270 */
[----:B0-----:R-:W-:-:S04]  /*02d0*/  IADD3 R4, P0, PT, R4, 0x40, RZ ;  /* 0x0000004004047810 */ /* 0x001fc80007f1e0ff */
[----:B------:R-:W-:Y:S01]  /*02e0*/  IADD3.X R5, PT, PT, RZ, R5, RZ, P0, !PT ;  /* 0x00000005ff057210 */ /* 0x000fe200007fe4ff */
[----:B--2---:R-:W-:-:S04]  /*02f0*/  FFMA R0, R13, R13, R0 ;  /* 0x0000000d0d007223 */ /* 0x004fc80000000000 */
[----:B---3--:R-:W-:-:S04]  /*0300*/  FFMA R0, R15, R15, R0 ;  /* 0x0000000f0f007223 */ /* 0x008fc80000000000 */
[----:B----4-:R-:W-:-:S04]  /*0310*/  FFMA R0, R17, R17, R0 ;  /* 0x0000001111007223 */ /* 0x010fc80000000000 */
[----:B-----5:R-:W-:-:S04]  /*0320*/  FFMA R0, R19, R19, R0 ;  /* 0x0000001313007223 */ /* 0x020fc80000000000 */
[----:B------:R-:W-:-:S04]  /*0330*/  FFMA R0, R21, R21, R0 ;  /* 0x0000001515007223 */ /* 0x000fc80000000000 */
        /* <DEDUP_REMOVED lines=10> */
[----:B------:R-:W-:Y:S01]  /*03e0*/  FFMA R0, R7, R7, R0 ;  /* 0x0000000707007223 */ /* 0x000fe20000000000 */
[----:B------:R-:W-:Y:S06]  /*03f0*/  BRA.U UP1, `(.L_x_11) ;  /* 0xfffffffd016c7547 */ /* 0x000fec000b83ffff */
.L_x_10:
[----:B------:R-:W-:Y:S05]  /*0400*/  BRA.U !UP0, `(.L_x_9) ;  /* 0x0000000108c87547 */ /* 0x000fea000b800000 */
[----:B------:R-:W-:Y:S02]  /*0410*/  UISETP.GE.U32.AND UP0, UPT, UR6, 0x8, UPT ;  /* 0x000000080600788c */ /* 0x000fe4000bf06070 */
[----:B------:R-:W-:-:S04]  /*0420*/  ULOP3.LUT UR5, UR9, 0x7, URZ, 0xc0, !UPT ;  /* 0x0000000709057892 */ /* 0x000fc8000f8ec0ff */
[----:B------:R-:W-:-:S03]  /*0430*/  UISETP.NE.AND UP1, UPT, UR5, URZ, UPT ;  /* 0x000000ff0500728c */ /* 0x000fc6000bf25270 */
[----:B------:R-:W-:Y:S08]  /*0440*/  BRA.U !UP0, `(.L_x_12) ;  /* 0x00000001084c7547 */ /* 0x000ff0000b800000 */
[----:B------:R-:W1:Y:S02]  /*0450*/  LDC.64 R4, c[0x0][0x380] ;  /* 0x0000e000ff047b82 */ /* 0x000e640000000a00 */
[----:B-1----:R-:W-:-:S05]  /*0460*/  IMAD.WIDE.U32 R4, R3, 0x4, R4 ;  /* 0x0000000403047825 */ /* 0x002fca00078e0004 */
[----:B0-----:R-:W2:Y:S04]  /*0470*/  LDG.E R7, desc[UR10][R4.64] ;  /* 0x0000000a04077981 */ /* 0x001ea8000c1e1900 */
[----:B------:R-:W3:Y:S04]  /*0480*/  LDG.E R9, desc[UR10][R4.64+0x4] ;  /* 0x0000040a04097981 */ /* 0x000ee8000c1e1900 */
[----:B------:R-:W4:Y:S04]  /*0490*/  LDG.E R11, desc[UR10][R4.64+0x8] ;  /* 0x0000080a040b7981 */ /* 0x000f28000c1e1900 */
[----:B------:R-:W5:Y:S04]  /*04a0*/  LDG.E R13, desc[UR10][R4.64+0xc] ;  /* 0x00000c0a040d7981 */ /* 0x000f68000c1e1900 */
[----:B------:R-:W5:Y:S04]  /*04b0*/  LDG.E R15, desc[UR10][R4.64+0x10] ;  /* 0x0000100a040f7981 */ /* 0x000f68000c1e1900 */
[----:B------:R-:W5:Y:S04]  /*04c0*/  LDG.E R17, desc[UR10][R4.64+0x14] ;  /* 0x0000140a04117981 */ /* 0x000f68000c1e1900 */
[----:B------:R-:W5:Y:S04]  /*04d0*/  LDG.E R19, desc[UR10][R4.64+0x18] ;  /* 0x0000180a04137981 */ /* 0x000f68000c1e1900 */
[----:B------:R-:W5:Y:S01]  /*04e0*/  LDG.E R21, desc[UR10][R4.64+0x1c] ;  /* 0x00001c0a04157981 */ /* 0x000f62000c1e1900 */
[----:B------:R-:W-:Y:S01]  /*04f0*/  IADD3 R3, PT, PT, R3, 0x8, RZ ;  /* 0x0000000803037810 */ /* 0x000fe20007ffe0ff */
[----:B--2---:R-:W-:-:S04]  /*0500*/  FFMA R0, R7, R7, R0 ;  /* 0x0000000707007223 */ /* 0x004fc80000000000 */
[----:B---3--:R-:W-:-:S04]  /*0510*/  FFMA R0, R9, R9, R0 ;  /* 0x0000000909007223 */ /* 0x008fc80000000000 */
[----:B----4-:R-:W-:-:S04]  /*0520*/  FFMA R0, R11, R11, R0 ;  /* 0x0000000b0b007223 */ /* 0x010fc80000000000 */
[----:B-----5:R-:W-:-:S04]  /*0530*/  FFMA R0, R13, R13, R0 ;  /* 0x0000000d0d007223 */ /* 0x020fc80000000000 */
[----:B------:R-:W-:-:S04]  /*0540*/  FFMA R0, R15, R15, R0 ;  /* 0x0000000f0f007223 */ /* 0x000fc80000000000 */
[----:B------:R-:W-:-:S04]  /*0550*/  FFMA R0, R17, R17, R0 ;  /* 0x0000001111007223 */ /* 0x000fc80000000000 */
[----:B------:R-:W-:-:S04]  /*0560*/  FFMA R0, R19, R19, R0 ;  /* 0x0000001313007223 */ /* 0x000fc80000000000 */
[----:B------:R-:W-:-:S07]  /*0570*/  FFMA R0, R21, R21, R0 ;  /* 0x0000001515007223 */ /* 0x000fce0000000000 */
.L_x_12:
        /* <DEDUP_REMOVED lines=10> */
[----:B------:R-:W5:Y:S01]  /*0620*/  LDG.E R13, desc[UR10][R4.64+0xc] ;  /* 0x00000c0a040d7981 */ /* 0x000f62000c1e1900 */
[----:B------:R-:W-:Y:S01]  /*0630*/  IADD3 R3, PT, PT, R3, 0x4, RZ ;  /* 0x0000000403037810 */ /* 0x000fe20007ffe0ff */
[----:B--2---:R-:W-:-:S04]  /*0640*/  FFMA R0, R7, R7, R0 ;  /* 0x0000000707007223 */ /* 0x004fc80000000000 */
[----:B---3--:R-:W-:-:S04]  /*0650*/  FFMA R0, R9, R9, R0 ;  /* 0x0000000909007223 */ /* 0x008fc80000000000 */
[----:B----4-:R-:W-:-:S04]  /*0660*/  FFMA R0, R11, R11, R0 ;  /* 0x0000000b0b007223 */ /* 0x010fc80000000000 */
[----:B-----5:R-:W-:-:S07]  /*0670*/  FFMA R0, R13, R13, R0 ;  /* 0x0000000d0d007223 */ /* 0x020fce0000000000 */
.L_x_13:
[----:B------:R-:W-:Y:S05]  /*0680*/  BRA.U !UP1, `(.L_x_9) ;  /* 0x0000000109287547 */ /* 0x000fea000b800000 */
[----:B------:R-:W1:Y:S01]  /*0690*/  LDC.64 R4, c[0x0][0x380] ;  /* 0x0000e000ff047b82 */ /* 0x000e620000000a00 */
[----:B------:R-:W-:Y:S01]  /*06a0*/  UIADD3 UR4, UPT, UPT, -UR4, URZ, URZ ;  /* 0x000000ff04047290 */ /* 0x000fe2000fffe1ff */
[----:B-1----:R-:W-:-:S11]  /*06b0*/  IMAD.WIDE.U32 R4, R3, 0x4, R4 ;  /* 0x0000000403047825 */ /* 0x002fd600078e0004 */
.L_x_14:
[----:B0-----:R0:W2:Y:S01]  /*06c0*/  LDG.E R3, desc[UR10][R4.64] ;  /* 0x0000000a04037981 */ /* 0x0010a2000c1e1900 */
[----:B------:R-:W-:-:S04]  /*06d0*/  UIADD3 UR4, UPT, UPT, UR4, 0x1, URZ ;  /* 0x0000000104047890 */ /* 0x000fc8000fffe0ff */
[----:B------:R-:W-:Y:S01]  /*06e0*/  UISETP.NE.AND UP0, UPT, UR4, URZ, UPT ;  /* 0x000000ff0400728c */ /* 0x000fe2000bf05270 */
[----:B0-----:R-:W-:-:S04]  /*06f0*/  IADD3 R4, P0, PT, R4, 0x4, RZ ;  /* 0x0000000404047810 */ /* 0x001fc80007f1e0ff */
[----:B------:R-:W-:Y:S01]  /*0700*/  IADD3.X R5, PT, PT, RZ, R5, RZ, P0, !PT ;  /* 0x00000005ff057210 */ /* 0x000fe200007fe4ff */
[----:B--2---:R-:W-:-:S03]  /*0710*/  FFMA R0, R3, R3, R0 ;  /* 0x0000000303007223 */ /* 0x004fc60000000000 */
[----:B------:R-:W-:Y:S05]  /*0720*/  BRA.U UP0, `(.L_x_14) ;  /* 0xfffffffd00e47547 */ /* 0x000fea000b83ffff */
.L_x_9:
[----:B------:R-:W1:Y:S02]  /*0730*/  LDC.64 R4, c[0x0][0x388] ;  /* 0x0000e200ff047b82 */ /* 0x000e640000000a00 */
[----:B-1----:R-:W-:-:S05]  /*0740*/  IMAD.WIDE R2, R2, 0x4, R4 ;  /* 0x0000000402027825 */ /* 0x002fca00078e0204 */
[----:B0-----:R-:W-:Y:S01]  /*0750*/  STG.E desc[UR10][R2.64], R0 ;  /* 0x0000000002007986 */ /* 0x001fe2000c10190a */
[----:B------:R-:W-:Y:S05]  /*0760*/  EXIT ;  /* 0x000000000000794d */ /* 0x000fea0003800000 */
.L_x_15:
        /* <DEDUP_REMOVED lines=9> */
.L_x_19:


//--------------------- .nv.shared._Z32sum_square_kernel_warp_optimizedPKfPfi --------------------------
	.section	.nv.shared._Z32sum_square_kernel_warp_optimizedPKfPfi,"aw",@nobits
	.sectionflags	@""
	.align	4
.nv.shared._Z32sum_square_kernel_warp_optimizedPKfPfi:
	.zero		5120


//--------------------- .nv.shared.reserved.0     --------------------------
	.section	.nv.shared.reserved.0,"aw",@nobits
	.weak		__nv_reservedSMEM_offset_0_alias
	.size		__nv_reservedSMEM_offset_0_alias, 0, 64
	.other		__nv_reservedSMEM_offset_0_alias,@"STO_CUDA_RESERVED_SHARED STV_DEFAULT"
__nv_reservedSMEM_offset_0_alias:
	.zero		0
	.zero		64


//--------------------- .nv.shared._Z22sum_square_kernel_warpPKfPfi --------------------------
	.section	.nv.shared._Z22sum_square_kernel_warpPKfPfi,"aw",@nobits
	.sectionflags	@""
	.align	4
.nv.shared._Z22sum_square_kernel_warpPKfPfi:
	.zero		5120


//--------------------- .nv.shared._Z21sum_square_kernel_optPKfPfi --------------------------
	.section	.nv.shared._Z21sum_square_kernel_optPKfPfi,"aw",@nobits
	.sectionflags	@""
	.align	4
.nv.shared._Z21sum_square_kernel_optPKfPfi:
	.zero		5120


//--------------------- .nv.constant0._Z32sum_square_kernel_warp_optimizedPKfPfi --------------------------
	.section	.nv.constant0._Z32sum_square_kernel_warp_optimizedPKfPfi,"a",@progbits
	.sectionflags	@""
	.align	4
.nv.constant0._Z32sum_square_kernel_warp_optimizedPKfPfi:
	.zero		916


//--------------------- .nv.constant0._Z22sum_square_kernel_warpPKfPfi --------------------------
	.section	.nv.constant0._Z22sum_square_kernel_warpPKfPfi,"a",@progbits
	.sectionflags	@""
	.align	4
.nv.constant0._Z22sum_square_kernel_warpPKfPfi:
	.zero		916


//--------------------- .nv.constant0._Z21sum_square_kernel_optPKfPfi --------------------------
	.section	.nv.constant0._Z21sum_square_kernel_optPKfPfi,"a",@progbits
	.sectionflags	@""
	.align	4
.nv.constant0._Z21sum_square_kernel_optPKfPfi:
	.zero		916


//--------------------- .nv.constant0._Z17sum_square_kernelPKfPfi --------------------------
	.section	.nv.constant0._Z17sum_square_kernelPKfPfi,"a",@progbits
	.sectionflags	@""
	.align	4
.nv.constant0._Z17sum_square_kernelPKfPfi:
	.zero		916


//--------------------- SYMBOLS --------------------------

	.type		.nv.reservedSmem.offset0,@object
	.size		.nv.reservedSmem.offset0,0x4
	.type		.nv.reservedSmem.cap,@object
	.size		.nv.reservedSmem.cap,0x4
